//
// Generated by NVIDIA NVVM Compiler
//
// Compiler Build ID: CL-36424714
// Cuda compilation tools, release 13.0, V13.0.88
// Based on NVVM 20.0.0
//

.version 9.0
.target sm_100
.address_size 64

	// .globl	_Z14vectorAdditionPKiS0_Pii

.visible .entry _Z14vectorAdditionPKiS0_Pii(
	.param .u64 .ptr .align 1 _Z14vectorAdditionPKiS0_Pii_param_0,
	.param .u64 .ptr .align 1 _Z14vectorAdditionPKiS0_Pii_param_1,
	.param .u64 .ptr .align 1 _Z14vectorAdditionPKiS0_Pii_param_2,
	.param .u32 _Z14vectorAdditionPKiS0_Pii_param_3
)
{
	.reg .pred 	%p<2>;
	.reg .b32 	%r<9>;
	.reg .b64 	%rd<11>;

	ld.param.u64 	%rd1, [_Z14vectorAdditionPKiS0_Pii_param_0];
	ld.param.u64 	%rd2, [_Z14vectorAdditionPKiS0_Pii_param_1];
	ld.param.u64 	%rd3, [_Z14vectorAdditionPKiS0_Pii_param_2];
	ld.param.u32 	%r2, [_Z14vectorAdditionPKiS0_Pii_param_3];
	mov.u32 	%r3, %ctaid.x;
	mov.u32 	%r4, %ntid.x;
	mov.u32 	%r5, %tid.x;
	mad.lo.s32 	%r1, %r3, %r4, %r5;
	setp.ge.s32 	%p1, %r1, %r2;
	@%p1 bra 	$L__BB0_2;
	cvta.to.global.u64 	%rd4, %rd1;
	cvta.to.global.u64 	%rd5, %rd2;
	cvta.to.global.u64 	%rd6, %rd3;
	mul.wide.s32 	%rd7, %r1, 4;
	add.s64 	%rd8, %rd4, %rd7;
	ld.global.u32 	%r6, [%rd8];
	add.s64 	%rd9, %rd5, %rd7;
	ld.global.u32 	%r7, [%rd9];
	add.s32 	%r8, %r7, %r6;
	add.s64 	%rd10, %rd6, %rd7;
	st.global.u32 	[%rd10], %r8;
$L__BB0_2:
	ret;

}


// ===== COMPILED SASS (sm_100) =====

	.target	sm_100

	.elftype	@"ET_EXEC"


//--------------------- .note.nv.tkinfo           --------------------------
	.section	.note.nv.tkinfo,"",@"SHT_NOTE"
	.sectionflags	@"SHF_NOTE_NV_TKINFO"
	.tkinfo
        /*0018*/ 	.word	0x00000002
        /*0030*/ 	.string	""
        /*0030*/ 	.string	"ptxas"
        /*0030*/ 	.string	"Cuda compilation tools, release 13.0, V13.0.88"
        /*0030*/ 	.string	"Build cuda_13.0.r13.0/compiler.36424714_0"
        /*0030*/ 	.string	"-arch sm_100 -m 64 "



//--------------------- .note.nv.cuinfo           --------------------------
	.section	.note.nv.cuinfo,"",@"SHT_NOTE"
	.sectionflags	@"SHF_NOTE_NV_CUINFO"
        /*0018*/ 	.short	0x0002
        /*001a*/ 	.short	0x0064
        /*001c*/ 	.short	0x0082
	.zero		2


//--------------------- .nv.info                  --------------------------
	.section	.nv.info,"",@"SHT_CUDA_INFO"
	.align	4


	//----- nvinfo : EIATTR_REGCOUNT
	.align		4
        /*0000*/ 	.byte	0x04, 0x2f
        /*0002*/ 	.short	(.L_1 - .L_0)
	.align		4
.L_0:
        /*0004*/ 	.word	index@(_Z14vectorAdditionPKiS0_Pii)
        /*0008*/ 	.word	0x0000000c


	//----- nvinfo : EIATTR_FRAME_SIZE
	.align		4
.L_1:
        /*000c*/ 	.byte	0x04, 0x11
        /*000e*/ 	.short	(.L_3 - .L_2)
	.align		4
.L_2:
        /*0010*/ 	.word	index@(_Z14vectorAdditionPKiS0_Pii)
        /*0014*/ 	.word	0x00000000


	//----- nvinfo : EIATTR_MIN_STACK_SIZE
	.align		4
.L_3:
        /*0018*/ 	.byte	0x04, 0x12
        /*001a*/ 	.short	(.L_5 - .L_4)
	.align		4
.L_4:
        /*001c*/ 	.word	index@(_Z14vectorAdditionPKiS0_Pii)
        /*0020*/ 	.word	0x00000000
.L_5:


//--------------------- .nv.compat                --------------------------
	.section	.nv.compat,"",@"SHT_CUDA_COMPAT_INFO"
	.align	4
        /*0000*/ 	.byte	0x02, 0x09, 0x00, 0x00, 0x02, 0x02, 0x01, 0x00, 0x02, 0x05, 0x05, 0x00, 0x03, 0x07, 0x01, 0x01
        /*0010*/ 	.byte	0x02, 0x03, 0x00, 0x00, 0x02, 0x06, 0x01, 0x00, 0x04, 0x0b, 0x08, 0x00, 0x09, 0x00, 0x00, 0x00
        /*0020*/ 	.byte	0x00, 0x00, 0x00, 0x00


//--------------------- .nv.info._Z14vectorAdditionPKiS0_Pii --------------------------
	.section	.nv.info._Z14vectorAdditionPKiS0_Pii,"",@"SHT_CUDA_INFO"
	.sectionflags	@""
	.align	4


	//----- nvinfo : EIATTR_CUDA_API_VERSION
	.align		4
        /*0000*/ 	.byte	0x04, 0x37
        /*0002*/ 	.short	(.L_7 - .L_6)
.L_6:
        /*0004*/ 	.word	0x00000082


	//----- nvinfo : EIATTR_KPARAM_INFO
	.align		4
.L_7:
        /*0008*/ 	.byte	0x04, 0x17
        /*000a*/ 	.short	(.L_9 - .L_8)
.L_8:
        /*000c*/ 	.word	0x00000000
        /*0010*/ 	.short	0x0003
        /*0012*/ 	.short	0x0018
        /*0014*/ 	.byte	0x00, 0xf0, 0x11, 0x00


	//----- nvinfo : EIATTR_KPARAM_INFO
	.align		4
.L_9:
        /*0018*/ 	.byte	0x04, 0x17
        /*001a*/ 	.short	(.L_11 - .L_10)
.L_10:
        /*001c*/ 	.word	0x00000000
        /*0020*/ 	.short	0x0002
        /*0022*/ 	.short	0x0010
        /*0024*/ 	.byte	0x00, 0xf5, 0x21, 0x00


	//----- nvinfo : EIATTR_KPARAM_INFO
	.align		4
.L_11:
        /*0028*/ 	.byte	0x04, 0x17
        /*002a*/ 	.short	(.L_13 - .L_12)
.L_12:
        /*002c*/ 	.word	0x00000000
        /*0030*/ 	.short	0x0001
        /*0032*/ 	.short	0x0008
        /*0034*/ 	.byte	0x00, 0xf5, 0x21, 0x00


	//----- nvinfo : EIATTR_KPARAM_INFO
	.align		4
.L_13:
        /*0038*/ 	.byte	0x04, 0x17
        /*003a*/ 	.short	(.L_15 - .L_14)
.L_14:
        /*003c*/ 	.word	0x00000000
        /*0040*/ 	.short	0x0000
        /*0042*/ 	.short	0x0000
        /*0044*/ 	.byte	0x00, 0xf5, 0x21, 0x00


	//----- nvinfo : EIATTR_SPARSE_MMA_MASK
	.align		4
.L_15:
        /*0048*/ 	.byte	0x03, 0x50
        /*004a*/ 	.short	0x0000


	//----- nvinfo : EIATTR_MAXREG_COUNT
	.align		4
        /*004c*/ 	.byte	0x03, 0x1b
        /*004e*/ 	.short	0x00ff


	//----- nvinfo : EIATTR_MERCURY_ISA_VERSION
	.align		4
        /*0050*/ 	.byte	0x03, 0x5f
        /*0052*/ 	.short	0x0101


	//----- nvinfo : EIATTR_VRC_CTA_INIT_COUNT
	.align		4
        /*0054*/ 	.byte	0x02, 0x4a
	.zero		1
	.zero		1


	//----- nvinfo : EIATTR_EXIT_INSTR_OFFSETS
	.align		4
        /*0058*/ 	.byte	0x04, 0x1c
        /*005a*/ 	.short	(.L_17 - .L_16)


	//   ....[0]....
.L_16:
        /*005c*/ 	.word	0x00000070


	//   ....[1]....
        /*0060*/ 	.word	0x00000130


	//----- nvinfo : EIATTR_CBANK_PARAM_SIZE
	.align		4
.L_17:
        /*0064*/ 	.byte	0x03, 0x19
        /*0066*/ 	.short	0x001c


	//----- nvinfo : EIATTR_PARAM_CBANK
	.align		4
        /*0068*/ 	.byte	0x04, 0x0a
        /*006a*/ 	.short	(.L_19 - .L_18)
	.align		4
.L_18:
        /*006c*/ 	.word	index@(.nv.constant0._Z14vectorAdditionPKiS0_Pii)
        /*0070*/ 	.short	0x0380
        /*0072*/ 	.short	0x001c


	//----- nvinfo : EIATTR_SW_WAR
	.align		4
.L_19:
        /*0074*/ 	.byte	0x04, 0x36
        /*0076*/ 	.short	(.L_21 - .L_20)
.L_20:
        /*0078*/ 	.word	0x00000008
.L_21:


//--------------------- .nv.callgraph             --------------------------
	.section	.nv.callgraph,"",@"SHT_CUDA_CALLGRAPH"
	.align	4
	.sectionentsize	8
	.align		4
        /*0000*/ 	.word	0x00000000
	.align		4
        /*0004*/ 	.word	0xffffffff
	.align		4
        /*0008*/ 	.word	0x00000000
	.align		4
        /*000c*/ 	.word	0xfffffffe
	.align		4
        /*0010*/ 	.word	0x00000000
	.align		4
        /*0014*/ 	.word	0xfffffffd
	.align		4
        /*0018*/ 	.word	0x00000000
	.align		4
        /*001c*/ 	.word	0xfffffffc


//--------------------- .text._Z14vectorAdditionPKiS0_Pii --------------------------
	.section	.text._Z14vectorAdditionPKiS0_Pii,"ax",@progbits
	.align	128
        .global         _Z14vectorAdditionPKiS0_Pii
        .type           _Z14vectorAdditionPKiS0_Pii,@function
        .size           _Z14vectorAdditionPKiS0_Pii,(.L_x_1 - _Z14vectorAdditionPKiS0_Pii)
        .other          _Z14vectorAdditionPKiS0_Pii,@"STO_CUDA_ENTRY STV_DEFAULT"
_Z14vectorAdditionPKiS0_Pii:
.text._Z14vectorAdditionPKiS0_Pii:
[----:B------:R-:W-:Y:S01]  /*0000*/  LDC R1, c[0x0][0x37c] ;  /* 0x0000df00ff017b82 */ /* 0x000fe20000000800 */
[----:B------:R-:W0:Y:S07]  /*0010*/  S2R R0, SR_TID.X ;  /* 0x0000000000007919 */ /* 0x000e2e0000002100 */
[----:B------:R-:W0:Y:S01]  /*0020*/  S2UR UR4, SR_CTAID.X ;  /* 0x00000000000479c3 */ /* 0x000e220000002500 */
[----:B------:R-:W1:Y:S07]  /*0030*/  LDCU UR5, c[0x0][0x398] ;  /* 0x00007300ff0577ac */ /* 0x000e6e0008000800 */
[----:B------:R-:W0:Y:S02]  /*0040*/  LDC R9, c[0x0][0x360] ;  /* 0x0000d800ff097b82 */ /* 0x000e240000000800 */
[----:B0-----:R-:W-:-:S05]  /*0050*/  IMAD R9, R9, UR4, R0 ;  /* 0x0000000409097c24 */ /* 0x001fca000f8e0200 */
[----:B-1----:R-:W-:-:S13]  /*0060*/  ISETP.GE.AND P0, PT, R9, UR5, PT ;  /* 0x0000000509007c0c */ /* 0x002fda000bf06270 */
[----:B------:R-:W-:Y:S05]  /*0070*/  @P0 EXIT ;  /* 0x000000000000094d */ /* 0x000fea0003800000 */
[----:B------:R-:W0:Y:S01]  /*0080*/  LDC.64 R2, c[0x0][0x380] ;  /* 0x0000e000ff027b82 */ /* 0x000e220000000a00 */
[----:B------:R-:W1:Y:S07]  /*0090*/  LDCU.64 UR4, c[0x0][0x358] ;  /* 0x00006b00ff0477ac */ /* 0x000e6e0008000a00 */
[----:B------:R-:W2:Y:S08]  /*00a0*/  LDC.64 R4, c[0x0][0x388] ;  /* 0x0000e200ff047b82 */ /* 0x000eb00000000a00 */
[----:B------:R-:W3:Y:S01]  /*00b0*/  LDC.64 R6, c[0x0][0x390] ;  /* 0x0000e400ff067b82 */ /* 0x000ee20000000a00 */
[----:B0-----:R-:W-:-:S06]  /*00c0*/  IMAD.WIDE R2, R9, 0x4, R2 ;  /* 0x0000000409027825 */ /* 0x001fcc00078e0202 */
[----:B-1----:R-:W4:Y:S01]  /*00d0*/  LDG.E R2, desc[UR4][R2.64] ;  /* 0x0000000402027981 */ /* 0x002f22000c1e1900 */
[----:B--2---:R-:W-:-:S06]  /*00e0*/  IMAD.WIDE R4, R9, 0x4, R4 ;  /* 0x0000000409047825 */ /* 0x004fcc00078e0204 */
[----:B------:R-:W4:Y:S01]  /*00f0*/  LDG.E R5, desc[UR4][R4.64] ;  /* 0x0000000404057981 */ /* 0x000f22000c1e1900 */
[----:B---3--:R-:W-:Y:S01]  /*0100*/  IMAD.WIDE R6, R9, 0x4, R6 ;  /* 0x0000000409067825 */ /* 0x008fe200078e0206 */
[----:B----4-:R-:W-:-:S05]  /*0110*/  IADD3 R9, PT, PT, R2, R5, RZ ;  /* 0x0000000502097210 */ /* 0x010fca0007ffe0ff */
[----:B------:R-:W-:Y:S01]  /*0120*/  STG.E desc[UR4][R6.64], R9 ;  /* 0x0000000906007986 */ /* 0x000fe2000c101904 */
[----:B------:R-:W-:Y:S05]  /*0130*/  EXIT ;  /* 0x000000000000794d */ /* 0x000fea0003800000 */
.L_x_0:
[----:B------:R-:W-:-:S00]  /*0140*/  BRA `(.L_x_0) ;  /* 0xfffffffc00fc7947 */ /* 0x000fc0000383ffff */
[----:B------:R-:W-:-:S00]  /*0150*/  NOP ;  /* 0x0000000000007918 */ /* 0x000fc00000000000 */
        /* <DEDUP_REMOVED lines=10> */
.L_x_1:


//--------------------- .nv.shared.reserved.0     --------------------------
	.section	.nv.shared.reserved.0,"aw",@nobits
	.weak		__nv_reservedSMEM_offset_0_alias
	.size		__nv_reservedSMEM_offset_0_alias, 0, 64
	.other		__nv_reservedSMEM_offset_0_alias,@"STO_CUDA_RESERVED_SHARED STV_DEFAULT"
__nv_reservedSMEM_offset_0_alias:
	.zero		0
	.zero		64


//--------------------- .nv.constant0._Z14vectorAdditionPKiS0_Pii --------------------------
	.section	.nv.constant0._Z14vectorAdditionPKiS0_Pii,"a",@progbits
	.sectionflags	@""
	.align	4
.nv.constant0._Z14vectorAdditionPKiS0_Pii:
	.zero		924


//--------------------- SYMBOLS --------------------------

	.type		.nv.reservedSmem.offset0,@object
	.size		.nv.reservedSmem.offset0,0x4
